//
// Generated by NVIDIA NVVM Compiler
//
// Compiler Build ID: CL-36424714
// Cuda compilation tools, release 13.0, V13.0.88
// Based on NVVM 20.0.0
//

.version 9.0
.target sm_100
.address_size 64

	// .globl	map

.visible .entry map(
	.param .u64 .ptr .align 1 map_param_0,
	.param .align 8 .b8 map_param_1[16],
	.param .u32 map_param_2
)
{
	.reg .pred 	%p<3>;
	.reg .b32 	%r<16>;
	.reg .b64 	%rd<11>;

	ld.param.u64 	%rd6, [map_param_1+8];
	ld.param.u64 	%rd5, [map_param_1];
	ld.param.u64 	%rd4, [map_param_0];
	ld.param.u32 	%r6, [map_param_2];
	mov.u32 	%r1, %ntid.x;
	mov.u32 	%r7, %ctaid.x;
	and.b32  	%r8, %r7, 16777215;
	mov.u32 	%r9, %tid.x;
	mad.lo.s32 	%r15, %r8, %r1, %r9;
	setp.ge.u32 	%p1, %r15, %r6;
	@%p1 bra 	$L__BB0_3;
	cvta.to.global.u64 	%rd1, %rd5;
	cvta.to.global.u64 	%rd2, %rd6;
	mov.u32 	%r10, %nctaid.x;
	and.b32  	%r11, %r10, 16777215;
	mul.lo.s32 	%r3, %r11, %r1;
	cvta.to.global.u64 	%rd3, %rd4;
$L__BB0_2:
	mul.wide.u32 	%rd7, %r15, 4;
	add.s64 	%rd8, %rd1, %rd7;
	ld.global.u32 	%r12, [%rd8];
	add.s64 	%rd9, %rd2, %rd7;
	ld.global.u32 	%r13, [%rd9];
	add.s32 	%r14, %r13, %r12;
	add.s64 	%rd10, %rd3, %rd7;
	st.global.u32 	[%rd10], %r14;
	add.s32 	%r15, %r15, %r3;
	setp.lt.u32 	%p2, %r15, %r6;
	@%p2 bra 	$L__BB0_2;
$L__BB0_3:
	ret;

}


// ===== COMPILED SASS (sm_100) =====

	.target	sm_100

	.elftype	@"ET_EXEC"


//--------------------- .note.nv.tkinfo           --------------------------
	.section	.note.nv.tkinfo,"",@"SHT_NOTE"
	.sectionflags	@"SHF_NOTE_NV_TKINFO"
	.tkinfo
        /*0018*/ 	.word	0x00000002
        /*0030*/ 	.string	""
        /*0030*/ 	.string	"ptxas"
        /*0030*/ 	.string	"Cuda compilation tools, release 13.0, V13.0.88"
        /*0030*/ 	.string	"Build cuda_13.0.r13.0/compiler.36424714_0"
        /*0030*/ 	.string	"-arch sm_100 -m 64 "



//--------------------- .note.nv.cuinfo           --------------------------
	.section	.note.nv.cuinfo,"",@"SHT_NOTE"
	.sectionflags	@"SHF_NOTE_NV_CUINFO"
        /*0018*/ 	.short	0x0002
        /*001a*/ 	.short	0x0064
        /*001c*/ 	.short	0x0082
	.zero		2


//--------------------- .nv.info                  --------------------------
	.section	.nv.info,"",@"SHT_CUDA_INFO"
	.align	4


	//----- nvinfo : EIATTR_REGCOUNT
	.align		4
        /*0000*/ 	.byte	0x04, 0x2f
        /*0002*/ 	.short	(.L_1 - .L_0)
	.align		4
.L_0:
        /*0004*/ 	.word	index@(map)
        /*0008*/ 	.word	0x00000012


	//----- nvinfo : EIATTR_FRAME_SIZE
	.align		4
.L_1:
        /*000c*/ 	.byte	0x04, 0x11
        /*000e*/ 	.short	(.L_3 - .L_2)
	.align		4
.L_2:
        /*0010*/ 	.word	index@(map)
        /*0014*/ 	.word	0x00000000


	//----- nvinfo : EIATTR_MIN_STACK_SIZE
	.align		4
.L_3:
        /*0018*/ 	.byte	0x04, 0x12
        /*001a*/ 	.short	(.L_5 - .L_4)
	.align		4
.L_4:
        /*001c*/ 	.word	index@(map)
        /*0020*/ 	.word	0x00000000
.L_5:


//--------------------- .nv.compat                --------------------------
	.section	.nv.compat,"",@"SHT_CUDA_COMPAT_INFO"
	.align	4
        /*0000*/ 	.byte	0x02, 0x09, 0x00, 0x00, 0x02, 0x02, 0x01, 0x00, 0x02, 0x05, 0x05, 0x00, 0x03, 0x07, 0x01, 0x01
        /*0010*/ 	.byte	0x02, 0x03, 0x00, 0x00, 0x02, 0x06, 0x01, 0x00, 0x04, 0x0b, 0x08, 0x00, 0x09, 0x00, 0x00, 0x00
        /*0020*/ 	.byte	0x00, 0x00, 0x00, 0x00


//--------------------- .nv.info.map              --------------------------
	.section	.nv.info.map,"",@"SHT_CUDA_INFO"
	.sectionflags	@""
	.align	4


	//----- nvinfo : EIATTR_CUDA_API_VERSION
	.align		4
        /*0000*/ 	.byte	0x04, 0x37
        /*0002*/ 	.short	(.L_7 - .L_6)
.L_6:
        /*0004*/ 	.word	0x00000082


	//----- nvinfo : EIATTR_KPARAM_INFO
	.align		4
.L_7:
        /*0008*/ 	.byte	0x04, 0x17
        /*000a*/ 	.short	(.L_9 - .L_8)
.L_8:
        /*000c*/ 	.word	0x00000000
        /*0010*/ 	.short	0x0002
        /*0012*/ 	.short	0x0018
        /*0014*/ 	.byte	0x00, 0xf0, 0x11, 0x00


	//----- nvinfo : EIATTR_KPARAM_INFO
	.align		4
.L_9:
        /*0018*/ 	.byte	0x04, 0x17
        /*001a*/ 	.short	(.L_11 - .L_10)
.L_10:
        /*001c*/ 	.word	0x00000000
        /*0020*/ 	.short	0x0001
        /*0022*/ 	.short	0x0008
        /*0024*/ 	.byte	0x00, 0xf0, 0x41, 0x00


	//----- nvinfo : EIATTR_KPARAM_INFO
	.align		4
.L_11:
        /*0028*/ 	.byte	0x04, 0x17
        /*002a*/ 	.short	(.L_13 - .L_12)
.L_12:
        /*002c*/ 	.word	0x00000000
        /*0030*/ 	.short	0x0000
        /*0032*/ 	.short	0x0000
        /*0034*/ 	.byte	0x00, 0xf5, 0x21, 0x00


	//----- nvinfo : EIATTR_SPARSE_MMA_MASK
	.align		4
.L_13:
        /*0038*/ 	.byte	0x03, 0x50
        /*003a*/ 	.short	0x0000


	//----- nvinfo : EIATTR_MAXREG_COUNT
	.align		4
        /*003c*/ 	.byte	0x03, 0x1b
        /*003e*/ 	.short	0x00ff


	//----- nvinfo : EIATTR_MERCURY_ISA_VERSION
	.align		4
        /*0040*/ 	.byte	0x03, 0x5f
        /*0042*/ 	.short	0x0101


	//----- nvinfo : EIATTR_VRC_CTA_INIT_COUNT
	.align		4
        /*0044*/ 	.byte	0x02, 0x4a
	.zero		1
	.zero		1


	//----- nvinfo : EIATTR_EXIT_INSTR_OFFSETS
	.align		4
        /*0048*/ 	.byte	0x04, 0x1c
        /*004a*/ 	.short	(.L_15 - .L_14)


	//   ....[0]....
.L_14:
        /*004c*/ 	.word	0x00000080


	//   ....[1]....
        /*0050*/ 	.word	0x000001a0


	//----- nvinfo : EIATTR_CRS_STACK_SIZE
	.align		4
.L_15:
        /*0054*/ 	.byte	0x04, 0x1e
        /*0056*/ 	.short	(.L_17 - .L_16)
.L_16:
        /*0058*/ 	.word	0x00000000


	//----- nvinfo : EIATTR_CBANK_PARAM_SIZE
	.align		4
.L_17:
        /*005c*/ 	.byte	0x03, 0x19
        /*005e*/ 	.short	0x001c


	//----- nvinfo : EIATTR_PARAM_CBANK
	.align		4
        /*0060*/ 	.byte	0x04, 0x0a
        /*0062*/ 	.short	(.L_19 - .L_18)
	.align		4
.L_18:
        /*0064*/ 	.word	index@(.nv.constant0.map)
        /*0068*/ 	.short	0x0380
        /*006a*/ 	.short	0x001c


	//----- nvinfo : EIATTR_SW_WAR
	.align		4
.L_19:
        /*006c*/ 	.byte	0x04, 0x36
        /*006e*/ 	.short	(.L_21 - .L_20)
.L_20:
        /*0070*/ 	.word	0x00000008
.L_21:


//--------------------- .nv.callgraph             --------------------------
	.section	.nv.callgraph,"",@"SHT_CUDA_CALLGRAPH"
	.align	4
	.sectionentsize	8
	.align		4
        /*0000*/ 	.word	0x00000000
	.align		4
        /*0004*/ 	.word	0xffffffff
	.align		4
        /*0008*/ 	.word	0x00000000
	.align		4
        /*000c*/ 	.word	0xfffffffe
	.align		4
        /*0010*/ 	.word	0x00000000
	.align		4
        /*0014*/ 	.word	0xfffffffd
	.align		4
        /*0018*/ 	.word	0x00000000
	.align		4
        /*001c*/ 	.word	0xfffffffc


//--------------------- .text.map                 --------------------------
	.section	.text.map,"ax",@progbits
	.align	128
        .global         map
        .type           map,@function
        .size           map,(.L_x_2 - map)
        .other          map,@"STO_CUDA_ENTRY STV_DEFAULT"
map:
.text.map:
[----:B------:R-:W-:Y:S01]  /*0000*/  LDC R1, c[0x0][0x37c] ;  /* 0x0000df00ff017b82 */ /* 0x000fe20000000800 */
[----:B------:R-:W0:Y:S01]  /*0010*/  S2R R0, SR_CTAID.X ;  /* 0x0000000000007919 */ /* 0x000e220000002500 */
[----:B------:R-:W1:Y:S01]  /*0020*/  LDCU UR5, c[0x0][0x360] ;  /* 0x00006c00ff0577ac */ /* 0x000e620008000800 */
[----:B------:R-:W1:Y:S01]  /*0030*/  S2R R3, SR_TID.X ;  /* 0x0000000000037919 */ /* 0x000e620000002100 */
[----:B------:R-:W2:Y:S01]  /*0040*/  LDCU UR8, c[0x0][0x398] ;  /* 0x00007300ff0877ac */ /* 0x000ea20008000800 */
[----:B0-----:R-:W-:-:S05]  /*0050*/  LOP3.LUT R0, R0, 0xffffff, RZ, 0xc0, !PT ;  /* 0x00ffffff00007812 */ /* 0x001fca00078ec0ff */
[----:B-1----:R-:W-:-:S05]  /*0060*/  IMAD R0, R0, UR5, R3 ;  /* 0x0000000500007c24 */ /* 0x002fca000f8e0203 */
[----:B--2---:R-:W-:-:S13]  /*0070*/  ISETP.GE.U32.AND P0, PT, R0, UR8, PT ;  /* 0x0000000800007c0c */ /* 0x004fda000bf06070 */
[----:B------:R-:W-:Y:S05]  /*0080*/  @P0 EXIT ;  /* 0x000000000000094d */ /* 0x000fea0003800000 */
[----:B------:R-:W0:Y:S01]  /*0090*/  LDC.64 R10, c[0x0][0x390] ;  /* 0x0000e400ff0a7b82 */ /* 0x000e220000000a00 */
[----:B------:R-:W1:Y:S01]  /*00a0*/  LDCU UR4, c[0x0][0x370] ;  /* 0x00006e00ff0477ac */ /* 0x000e620008000800 */
[----:B------:R-:W2:Y:S06]  /*00b0*/  LDCU.64 UR6, c[0x0][0x358] ;  /* 0x00006b00ff0677ac */ /* 0x000eac0008000a00 */
[----:B------:R-:W3:Y:S08]  /*00c0*/  LDC.64 R12, c[0x0][0x380] ;  /* 0x0000e000ff0c7b82 */ /* 0x000ef00000000a00 */
[----:B------:R-:W4:Y:S01]  /*00d0*/  LDC.64 R8, c[0x0][0x388] ;  /* 0x0000e200ff087b82 */ /* 0x000f220000000a00 */
[----:B-1----:R-:W-:-:S04]  /*00e0*/  ULOP3.LUT UR4, UR4, 0xffffff, URZ, 0xc0, !UPT ;  /* 0x00ffffff04047892 */ /* 0x002fc8000f8ec0ff */
[----:B--2---:R-:W-:-:S12]  /*00f0*/  UIMAD UR4, UR4, UR5, URZ ;  /* 0x00000005040472a4 */ /* 0x004fd8000f8e02ff */
.L_x_0:
[----:B----4-:R-:W-:-:S04]  /*0100*/  IMAD.WIDE.U32 R2, R0, 0x4, R8 ;  /* 0x0000000400027825 */ /* 0x010fc800078e0008 */
[C---:B0-----:R-:W-:Y:S02]  /*0110*/  IMAD.WIDE.U32 R4, R0.reuse, 0x4, R10 ;  /* 0x0000000400047825 */ /* 0x041fe400078e000a */
[----:B------:R-:W2:Y:S04]  /*0120*/  LDG.E R2, desc[UR6][R2.64] ;  /* 0x0000000602027981 */ /* 0x000ea8000c1e1900 */
[----:B------:R-:W2:Y:S01]  /*0130*/  LDG.E R5, desc[UR6][R4.64] ;  /* 0x0000000604057981 */ /* 0x000ea2000c1e1900 */
[C---:B-1-3--:R-:W-:Y:S01]  /*0140*/  IMAD.WIDE.U32 R6, R0.reuse, 0x4, R12 ;  /* 0x0000000400067825 */ /* 0x04afe200078e000c */
[----:B------:R-:W-:-:S04]  /*0150*/  IADD3 R0, PT, PT, R0, UR4, RZ ;  /* 0x0000000400007c10 */ /* 0x000fc8000fffe0ff */
[----:B------:R-:W-:Y:S02]  /*0160*/  ISETP.GE.U32.AND P0, PT, R0, UR8, PT ;  /* 0x0000000800007c0c */ /* 0x000fe4000bf06070 */
[----:B--2---:R-:W-:-:S05]  /*0170*/  IADD3 R15, PT, PT, R2, R5, RZ ;  /* 0x00000005020f7210 */ /* 0x004fca0007ffe0ff */
[----:B------:R1:W-:Y:S06]  /*0180*/  STG.E desc[UR6][R6.64], R15 ;  /* 0x0000000f06007986 */ /* 0x0003ec000c101906 */
[----:B------:R-:W-:Y:S05]  /*0190*/  @!P0 BRA `(.L_x_0) ;  /* 0xfffffffc00d88947 */ /* 0x000fea000383ffff */
[----:B------:R-:W-:Y:S05]  /*01a0*/  EXIT ;  /* 0x000000000000794d */ /* 0x000fea0003800000 */
.L_x_1:
[----:B------:R-:W-:-:S00]  /*01b0*/  BRA `(.L_x_1) ;  /* 0xfffffffc00fc7947 */ /* 0x000fc0000383ffff */
[----:B------:R-:W-:-:S00]  /*01c0*/  NOP ;  /* 0x0000000000007918 */ /* 0x000fc00000000000 */
        /* <DEDUP_REMOVED lines=11> */
.L_x_2:


//--------------------- .nv.shared.reserved.0     --------------------------
	.section	.nv.shared.reserved.0,"aw",@nobits
	.weak		__nv_reservedSMEM_offset_0_alias
	.size		__nv_reservedSMEM_offset_0_alias, 0, 64
	.other		__nv_reservedSMEM_offset_0_alias,@"STO_CUDA_RESERVED_SHARED STV_DEFAULT"
__nv_reservedSMEM_offset_0_alias:
	.zero		0
	.zero		64


//--------------------- .nv.constant0.map         --------------------------
	.section	.nv.constant0.map,"a",@progbits
	.sectionflags	@""
	.align	4
.nv.constant0.map:
	.zero		924


//--------------------- SYMBOLS --------------------------

	.type		.nv.reservedSmem.offset0,@object
	.size		.nv.reservedSmem.offset0,0x4
